//
// Generated by NVIDIA NVVM Compiler
//
// Compiler Build ID: CL-36424714
// Cuda compilation tools, release 13.0, V13.0.88
// Based on NVVM 20.0.0
//

.version 9.0
.target sm_100
.address_size 64

	// .globl	_Z8ctypi_v3PtS_i

.visible .entry _Z8ctypi_v3PtS_i(
	.param .u64 .ptr .align 1 _Z8ctypi_v3PtS_i_param_0,
	.param .u64 .ptr .align 1 _Z8ctypi_v3PtS_i_param_1,
	.param .u32 _Z8ctypi_v3PtS_i_param_2
)
{


	ret;

}


// ===== COMPILED SASS (sm_100) =====

	.target	sm_100

	.elftype	@"ET_EXEC"


//--------------------- .note.nv.tkinfo           --------------------------
	.section	.note.nv.tkinfo,"",@"SHT_NOTE"
	.sectionflags	@"SHF_NOTE_NV_TKINFO"
	.tkinfo
        /*0018*/ 	.word	0x00000002
        /*0030*/ 	.string	""
        /*0030*/ 	.string	"ptxas"
        /*0030*/ 	.string	"Cuda compilation tools, release 13.0, V13.0.88"
        /*0030*/ 	.string	"Build cuda_13.0.r13.0/compiler.36424714_0"
        /*0030*/ 	.string	"-arch sm_100 -m 64 "



//--------------------- .note.nv.cuinfo           --------------------------
	.section	.note.nv.cuinfo,"",@"SHT_NOTE"
	.sectionflags	@"SHF_NOTE_NV_CUINFO"
        /*0018*/ 	.short	0x0002
        /*001a*/ 	.short	0x0064
        /*001c*/ 	.short	0x0082
	.zero		2


//--------------------- .nv.info                  --------------------------
	.section	.nv.info,"",@"SHT_CUDA_INFO"
	.align	4


	//----- nvinfo : EIATTR_REGCOUNT
	.align		4
        /*0000*/ 	.byte	0x04, 0x2f
        /*0002*/ 	.short	(.L_1 - .L_0)
	.align		4
.L_0:
        /*0004*/ 	.word	index@(_Z8ctypi_v3PtS_i)
        /*0008*/ 	.word	0x00000004


	//----- nvinfo : EIATTR_FRAME_SIZE
	.align		4
.L_1:
        /*000c*/ 	.byte	0x04, 0x11
        /*000e*/ 	.short	(.L_3 - .L_2)
	.align		4
.L_2:
        /*0010*/ 	.word	index@(_Z8ctypi_v3PtS_i)
        /*0014*/ 	.word	0x00000000


	//----- nvinfo : EIATTR_MIN_STACK_SIZE
	.align		4
.L_3:
        /*0018*/ 	.byte	0x04, 0x12
        /*001a*/ 	.short	(.L_5 - .L_4)
	.align		4
.L_4:
        /*001c*/ 	.word	index@(_Z8ctypi_v3PtS_i)
        /*0020*/ 	.word	0x00000000
.L_5:


//--------------------- .nv.compat                --------------------------
	.section	.nv.compat,"",@"SHT_CUDA_COMPAT_INFO"
	.align	4
        /*0000*/ 	.byte	0x02, 0x09, 0x00, 0x00, 0x02, 0x02, 0x01, 0x00, 0x02, 0x05, 0x05, 0x00, 0x03, 0x07, 0x01, 0x01
        /*0010*/ 	.byte	0x02, 0x03, 0x00, 0x00, 0x02, 0x06, 0x01, 0x00, 0x04, 0x0b, 0x08, 0x00, 0x09, 0x00, 0x00, 0x00
        /*0020*/ 	.byte	0x00, 0x00, 0x00, 0x00


//--------------------- .nv.info._Z8ctypi_v3PtS_i --------------------------
	.section	.nv.info._Z8ctypi_v3PtS_i,"",@"SHT_CUDA_INFO"
	.sectionflags	@""
	.align	4


	//----- nvinfo : EIATTR_CUDA_API_VERSION
	.align		4
        /*0000*/ 	.byte	0x04, 0x37
        /*0002*/ 	.short	(.L_7 - .L_6)
.L_6:
        /*0004*/ 	.word	0x00000082


	//----- nvinfo : EIATTR_KPARAM_INFO
	.align		4
.L_7:
        /*0008*/ 	.byte	0x04, 0x17
        /*000a*/ 	.short	(.L_9 - .L_8)
.L_8:
        /*000c*/ 	.word	0x00000000
        /*0010*/ 	.short	0x0002
        /*0012*/ 	.short	0x0010
        /*0014*/ 	.byte	0x00, 0xf0, 0x11, 0x00


	//----- nvinfo : EIATTR_KPARAM_INFO
	.align		4
.L_9:
        /*0018*/ 	.byte	0x04, 0x17
        /*001a*/ 	.short	(.L_11 - .L_10)
.L_10:
        /*001c*/ 	.word	0x00000000
        /*0020*/ 	.short	0x0001
        /*0022*/ 	.short	0x0008
        /*0024*/ 	.byte	0x00, 0xf5, 0x21, 0x00


	//----- nvinfo : EIATTR_KPARAM_INFO
	.align		4
.L_11:
        /*0028*/ 	.byte	0x04, 0x17
        /*002a*/ 	.short	(.L_13 - .L_12)
.L_12:
        /*002c*/ 	.word	0x00000000
        /*0030*/ 	.short	0x0000
        /*0032*/ 	.short	0x0000
        /*0034*/ 	.byte	0x00, 0xf5, 0x21, 0x00


	//----- nvinfo : EIATTR_SPARSE_MMA_MASK
	.align		4
.L_13:
        /*0038*/ 	.byte	0x03, 0x50
        /*003a*/ 	.short	0x0000


	//----- nvinfo : EIATTR_MAXREG_COUNT
	.align		4
        /*003c*/ 	.byte	0x03, 0x1b
        /*003e*/ 	.short	0x00ff


	//----- nvinfo : EIATTR_MERCURY_ISA_VERSION
	.align		4
        /*0040*/ 	.byte	0x03, 0x5f
        /*0042*/ 	.short	0x0101


	//----- nvinfo : EIATTR_VRC_CTA_INIT_COUNT
	.align		4
        /*0044*/ 	.byte	0x02, 0x4a
	.zero		1
	.zero		1


	//----- nvinfo : EIATTR_EXIT_INSTR_OFFSETS
	.align		4
        /*0048*/ 	.byte	0x04, 0x1c
        /*004a*/ 	.short	(.L_15 - .L_14)


	//   ....[0]....
.L_14:
        /*004c*/ 	.word	0x00000010


	//----- nvinfo : EIATTR_CBANK_PARAM_SIZE
	.align		4
.L_15:
        /*0050*/ 	.byte	0x03, 0x19
        /*0052*/ 	.short	0x0014


	//----- nvinfo : EIATTR_PARAM_CBANK
	.align		4
        /*0054*/ 	.byte	0x04, 0x0a
        /*0056*/ 	.short	(.L_17 - .L_16)
	.align		4
.L_16:
        /*0058*/ 	.word	index@(.nv.constant0._Z8ctypi_v3PtS_i)
        /*005c*/ 	.short	0x0380
        /*005e*/ 	.short	0x0014


	//----- nvinfo : EIATTR_SW_WAR
	.align		4
.L_17:
        /*0060*/ 	.byte	0x04, 0x36
        /*0062*/ 	.short	(.L_19 - .L_18)
.L_18:
        /*0064*/ 	.word	0x00000008
.L_19:


//--------------------- .nv.callgraph             --------------------------
	.section	.nv.callgraph,"",@"SHT_CUDA_CALLGRAPH"
	.align	4
	.sectionentsize	8
	.align		4
        /*0000*/ 	.word	0x00000000
	.align		4
        /*0004*/ 	.word	0xffffffff
	.align		4
        /*0008*/ 	.word	0x00000000
	.align		4
        /*000c*/ 	.word	0xfffffffe
	.align		4
        /*0010*/ 	.word	0x00000000
	.align		4
        /*0014*/ 	.word	0xfffffffd
	.align		4
        /*0018*/ 	.word	0x00000000
	.align		4
        /*001c*/ 	.word	0xfffffffc


//--------------------- .text._Z8ctypi_v3PtS_i    --------------------------
	.section	.text._Z8ctypi_v3PtS_i,"ax",@progbits
	.align	128
        .global         _Z8ctypi_v3PtS_i
        .type           _Z8ctypi_v3PtS_i,@function
        .size           _Z8ctypi_v3PtS_i,(.L_x_1 - _Z8ctypi_v3PtS_i)
        .other          _Z8ctypi_v3PtS_i,@"STO_CUDA_ENTRY STV_DEFAULT"
_Z8ctypi_v3PtS_i:
.text._Z8ctypi_v3PtS_i:
[----:B------:R-:W-:Y:S01]  /*0000*/  LDC R1, c[0x0][0x37c] ;  /* 0x0000df00ff017b82 */ /* 0x000fe20000000800 */
[----:B------:R-:W-:Y:S05]  /*0010*/  EXIT ;  /* 0x000000000000794d */ /* 0x000fea0003800000 */
.L_x_0:
[----:B------:R-:W-:-:S00]  /*0020*/  BRA `(.L_x_0) ;  /* 0xfffffffc00fc7947 */ /* 0x000fc0000383ffff */
[----:B------:R-:W-:-:S00]  /*0030*/  NOP ;  /* 0x0000000000007918 */ /* 0x000fc00000000000 */
        /* <DEDUP_REMOVED lines=12> */
.L_x_1:


//--------------------- .nv.shared.reserved.0     --------------------------
	.section	.nv.shared.reserved.0,"aw",@nobits
	.weak		__nv_reservedSMEM_offset_0_alias
	.size		__nv_reservedSMEM_offset_0_alias, 0, 64
	.other		__nv_reservedSMEM_offset_0_alias,@"STO_CUDA_RESERVED_SHARED STV_DEFAULT"
__nv_reservedSMEM_offset_0_alias:
	.zero		0
	.zero		64


//--------------------- .nv.constant0._Z8ctypi_v3PtS_i --------------------------
	.section	.nv.constant0._Z8ctypi_v3PtS_i,"a",@progbits
	.sectionflags	@""
	.align	4
.nv.constant0._Z8ctypi_v3PtS_i:
	.zero		916


//--------------------- SYMBOLS --------------------------

	.type		.nv.reservedSmem.offset0,@object
	.size		.nv.reservedSmem.offset0,0x4
